//
// Generated by NVIDIA NVVM Compiler
//
// Compiler Build ID: CL-36424714
// Cuda compilation tools, release 13.0, V13.0.88
// Based on NVVM 20.0.0
//

.version 9.0
.target sm_100
.address_size 64

	// .globl	_Z30cudaAddFirstArrayToSecondArrayPfS_

.visible .entry _Z30cudaAddFirstArrayToSecondArrayPfS_(
	.param .u64 .ptr .align 1 _Z30cudaAddFirstArrayToSecondArrayPfS__param_0,
	.param .u64 .ptr .align 1 _Z30cudaAddFirstArrayToSecondArrayPfS__param_1
)
{
	.reg .b32 	%r<8>;
	.reg .b32 	%f<4>;
	.reg .b64 	%rd<8>;

	ld.param.u64 	%rd1, [_Z30cudaAddFirstArrayToSecondArrayPfS__param_0];
	ld.param.u64 	%rd2, [_Z30cudaAddFirstArrayToSecondArrayPfS__param_1];
	cvta.to.global.u64 	%rd3, %rd2;
	cvta.to.global.u64 	%rd4, %rd1;
	mov.u32 	%r1, %ctaid.x;
	mov.u32 	%r2, %ctaid.y;
	mov.u32 	%r3, %nctaid.x;
	mad.lo.s32 	%r4, %r2, %r3, %r1;
	mov.u32 	%r5, %ntid.x;
	mov.u32 	%r6, %tid.x;
	mad.lo.s32 	%r7, %r4, %r5, %r6;
	mul.wide.s32 	%rd5, %r7, 4;
	add.s64 	%rd6, %rd4, %rd5;
	ld.global.f32 	%f1, [%rd6];
	add.s64 	%rd7, %rd3, %rd5;
	ld.global.f32 	%f2, [%rd7];
	add.f32 	%f3, %f1, %f2;
	st.global.f32 	[%rd7], %f3;
	ret;

}


// ===== COMPILED SASS (sm_100) =====

	.target	sm_100

	.elftype	@"ET_EXEC"


//--------------------- .note.nv.tkinfo           --------------------------
	.section	.note.nv.tkinfo,"",@"SHT_NOTE"
	.sectionflags	@"SHF_NOTE_NV_TKINFO"
	.tkinfo
        /*0018*/ 	.word	0x00000002
        /*0030*/ 	.string	""
        /*0030*/ 	.string	"ptxas"
        /*0030*/ 	.string	"Cuda compilation tools, release 13.0, V13.0.88"
        /*0030*/ 	.string	"Build cuda_13.0.r13.0/compiler.36424714_0"
        /*0030*/ 	.string	"-arch sm_100 -m 64 "



//--------------------- .note.nv.cuinfo           --------------------------
	.section	.note.nv.cuinfo,"",@"SHT_NOTE"
	.sectionflags	@"SHF_NOTE_NV_CUINFO"
        /*0018*/ 	.short	0x0002
        /*001a*/ 	.short	0x0064
        /*001c*/ 	.short	0x0082
	.zero		2


//--------------------- .nv.info                  --------------------------
	.section	.nv.info,"",@"SHT_CUDA_INFO"
	.align	4


	//----- nvinfo : EIATTR_REGCOUNT
	.align		4
        /*0000*/ 	.byte	0x04, 0x2f
        /*0002*/ 	.short	(.L_1 - .L_0)
	.align		4
.L_0:
        /*0004*/ 	.word	index@(_Z30cudaAddFirstArrayToSecondArrayPfS_)
        /*0008*/ 	.word	0x0000000a


	//----- nvinfo : EIATTR_FRAME_SIZE
	.align		4
.L_1:
        /*000c*/ 	.byte	0x04, 0x11
        /*000e*/ 	.short	(.L_3 - .L_2)
	.align		4
.L_2:
        /*0010*/ 	.word	index@(_Z30cudaAddFirstArrayToSecondArrayPfS_)
        /*0014*/ 	.word	0x00000000


	//----- nvinfo : EIATTR_MIN_STACK_SIZE
	.align		4
.L_3:
        /*0018*/ 	.byte	0x04, 0x12
        /*001a*/ 	.short	(.L_5 - .L_4)
	.align		4
.L_4:
        /*001c*/ 	.word	index@(_Z30cudaAddFirstArrayToSecondArrayPfS_)
        /*0020*/ 	.word	0x00000000
.L_5:


//--------------------- .nv.compat                --------------------------
	.section	.nv.compat,"",@"SHT_CUDA_COMPAT_INFO"
	.align	4
        /*0000*/ 	.byte	0x02, 0x09, 0x00, 0x00, 0x02, 0x02, 0x01, 0x00, 0x02, 0x05, 0x05, 0x00, 0x03, 0x07, 0x01, 0x01
        /*0010*/ 	.byte	0x02, 0x03, 0x00, 0x00, 0x02, 0x06, 0x01, 0x00, 0x04, 0x0b, 0x08, 0x00, 0x09, 0x00, 0x00, 0x00
        /*0020*/ 	.byte	0x00, 0x00, 0x00, 0x00


//--------------------- .nv.info._Z30cudaAddFirstArrayToSecondArrayPfS_ --------------------------
	.section	.nv.info._Z30cudaAddFirstArrayToSecondArrayPfS_,"",@"SHT_CUDA_INFO"
	.sectionflags	@""
	.align	4


	//----- nvinfo : EIATTR_CUDA_API_VERSION
	.align		4
        /*0000*/ 	.byte	0x04, 0x37
        /*0002*/ 	.short	(.L_7 - .L_6)
.L_6:
        /*0004*/ 	.word	0x00000082


	//----- nvinfo : EIATTR_KPARAM_INFO
	.align		4
.L_7:
        /*0008*/ 	.byte	0x04, 0x17
        /*000a*/ 	.short	(.L_9 - .L_8)
.L_8:
        /*000c*/ 	.word	0x00000000
        /*0010*/ 	.short	0x0001
        /*0012*/ 	.short	0x0008
        /*0014*/ 	.byte	0x00, 0xf5, 0x21, 0x00


	//----- nvinfo : EIATTR_KPARAM_INFO
	.align		4
.L_9:
        /*0018*/ 	.byte	0x04, 0x17
        /*001a*/ 	.short	(.L_11 - .L_10)
.L_10:
        /*001c*/ 	.word	0x00000000
        /*0020*/ 	.short	0x0000
        /*0022*/ 	.short	0x0000
        /*0024*/ 	.byte	0x00, 0xf5, 0x21, 0x00


	//----- nvinfo : EIATTR_SPARSE_MMA_MASK
	.align		4
.L_11:
        /*0028*/ 	.byte	0x03, 0x50
        /*002a*/ 	.short	0x0000


	//----- nvinfo : EIATTR_MAXREG_COUNT
	.align		4
        /*002c*/ 	.byte	0x03, 0x1b
        /*002e*/ 	.short	0x00ff


	//----- nvinfo : EIATTR_MERCURY_ISA_VERSION
	.align		4
        /*0030*/ 	.byte	0x03, 0x5f
        /*0032*/ 	.short	0x0101


	//----- nvinfo : EIATTR_VRC_CTA_INIT_COUNT
	.align		4
        /*0034*/ 	.byte	0x02, 0x4a
	.zero		1
	.zero		1


	//----- nvinfo : EIATTR_EXIT_INSTR_OFFSETS
	.align		4
        /*0038*/ 	.byte	0x04, 0x1c
        /*003a*/ 	.short	(.L_13 - .L_12)


	//   ....[0]....
.L_12:
        /*003c*/ 	.word	0x00000110


	//----- nvinfo : EIATTR_CBANK_PARAM_SIZE
	.align		4
.L_13:
        /*0040*/ 	.byte	0x03, 0x19
        /*0042*/ 	.short	0x0010


	//----- nvinfo : EIATTR_PARAM_CBANK
	.align		4
        /*0044*/ 	.byte	0x04, 0x0a
        /*0046*/ 	.short	(.L_15 - .L_14)
	.align		4
.L_14:
        /*0048*/ 	.word	index@(.nv.constant0._Z30cudaAddFirstArrayToSecondArrayPfS_)
        /*004c*/ 	.short	0x0380
        /*004e*/ 	.short	0x0010


	//----- nvinfo : EIATTR_SW_WAR
	.align		4
.L_15:
        /*0050*/ 	.byte	0x04, 0x36
        /*0052*/ 	.short	(.L_17 - .L_16)
.L_16:
        /*0054*/ 	.word	0x00000008
.L_17:


//--------------------- .nv.callgraph             --------------------------
	.section	.nv.callgraph,"",@"SHT_CUDA_CALLGRAPH"
	.align	4
	.sectionentsize	8
	.align		4
        /*0000*/ 	.word	0x00000000
	.align		4
        /*0004*/ 	.word	0xffffffff
	.align		4
        /*0008*/ 	.word	0x00000000
	.align		4
        /*000c*/ 	.word	0xfffffffe
	.align		4
        /*0010*/ 	.word	0x00000000
	.align		4
        /*0014*/ 	.word	0xfffffffd
	.align		4
        /*0018*/ 	.word	0x00000000
	.align		4
        /*001c*/ 	.word	0xfffffffc


//--------------------- .text._Z30cudaAddFirstArrayToSecondArrayPfS_ --------------------------
	.section	.text._Z30cudaAddFirstArrayToSecondArrayPfS_,"ax",@progbits
	.align	128
        .global         _Z30cudaAddFirstArrayToSecondArrayPfS_
        .type           _Z30cudaAddFirstArrayToSecondArrayPfS_,@function
        .size           _Z30cudaAddFirstArrayToSecondArrayPfS_,(.L_x_1 - _Z30cudaAddFirstArrayToSecondArrayPfS_)
        .other          _Z30cudaAddFirstArrayToSecondArrayPfS_,@"STO_CUDA_ENTRY STV_DEFAULT"
_Z30cudaAddFirstArrayToSecondArrayPfS_:
.text._Z30cudaAddFirstArrayToSecondArrayPfS_:
[----:B------:R-:W-:Y:S01]  /*0000*/  LDC R1, c[0x0][0x37c] ;  /* 0x0000df00ff017b82 */ /* 0x000fe20000000800 */
[----:B------:R-:W0:Y:S07]  /*0010*/  S2R R0, SR_TID.X ;  /* 0x0000000000007919 */ /* 0x000e2e0000002100 */
[----:B------:R-:W-:Y:S01]  /*0020*/  S2UR UR4, SR_CTAID.X ;  /* 0x00000000000479c3 */ /* 0x000fe20000002500 */
[----:B------:R-:W1:Y:S01]  /*0030*/  LDCU UR6, c[0x0][0x370] ;  /* 0x00006e00ff0677ac */ /* 0x000e620008000800 */
[----:B------:R-:W2:Y:S06]  /*0040*/  LDCU.64 UR8, c[0x0][0x358] ;  /* 0x00006b00ff0877ac */ /* 0x000eac0008000a00 */
[----:B------:R-:W1:Y:S08]  /*0050*/  S2UR UR5, SR_CTAID.Y ;  /* 0x00000000000579c3 */ /* 0x000e700000002600 */
[----:B------:R-:W0:Y:S08]  /*0060*/  LDC R7, c[0x0][0x360] ;  /* 0x0000d800ff077b82 */ /* 0x000e300000000800 */
[----:B------:R-:W3:Y:S08]  /*0070*/  LDC.64 R2, c[0x0][0x380] ;  /* 0x0000e000ff027b82 */ /* 0x000ef00000000a00 */
[----:B------:R-:W4:Y:S01]  /*0080*/  LDC.64 R4, c[0x0][0x388] ;  /* 0x0000e200ff047b82 */ /* 0x000f220000000a00 */
[----:B-1----:R-:W-:-:S06]  /*0090*/  UIMAD UR4, UR5, UR6, UR4 ;  /* 0x00000006050472a4 */ /* 0x002fcc000f8e0204 */
[----:B0-----:R-:W-:-:S04]  /*00a0*/  IMAD R7, R7, UR4, R0 ;  /* 0x0000000407077c24 */ /* 0x001fc8000f8e0200 */
[----:B---3--:R-:W-:-:S06]  /*00b0*/  IMAD.WIDE R2, R7, 0x4, R2 ;  /* 0x0000000407027825 */ /* 0x008fcc00078e0202 */
[----:B--2---:R-:W2:Y:S01]  /*00c0*/  LDG.E R2, desc[UR8][R2.64] ;  /* 0x0000000802027981 */ /* 0x004ea2000c1e1900 */
[----:B----4-:R-:W-:-:S05]  /*00d0*/  IMAD.WIDE R4, R7, 0x4, R4 ;  /* 0x0000000407047825 */ /* 0x010fca00078e0204 */
[----:B------:R-:W2:Y:S02]  /*00e0*/  LDG.E R7, desc[UR8][R4.64] ;  /* 0x0000000804077981 */ /* 0x000ea4000c1e1900 */
[----:B--2---:R-:W-:-:S05]  /*00f0*/  FADD R7, R2, R7 ;  /* 0x0000000702077221 */ /* 0x004fca0000000000 */
[----:B------:R-:W-:Y:S01]  /*0100*/  STG.E desc[UR8][R4.64], R7 ;  /* 0x0000000704007986 */ /* 0x000fe2000c101908 */
[----:B------:R-:W-:Y:S05]  /*0110*/  EXIT ;  /* 0x000000000000794d */ /* 0x000fea0003800000 */
.L_x_0:
[----:B------:R-:W-:-:S00]  /*0120*/  BRA `(.L_x_0) ;  /* 0xfffffffc00fc7947 */ /* 0x000fc0000383ffff */
[----:B------:R-:W-:-:S00]  /*0130*/  NOP ;  /* 0x0000000000007918 */ /* 0x000fc00000000000 */
        /* <DEDUP_REMOVED lines=12> */
.L_x_1:


//--------------------- .nv.shared.reserved.0     --------------------------
	.section	.nv.shared.reserved.0,"aw",@nobits
	.weak		__nv_reservedSMEM_offset_0_alias
	.size		__nv_reservedSMEM_offset_0_alias, 0, 64
	.other		__nv_reservedSMEM_offset_0_alias,@"STO_CUDA_RESERVED_SHARED STV_DEFAULT"
__nv_reservedSMEM_offset_0_alias:
	.zero		0
	.zero		64


//--------------------- .nv.constant0._Z30cudaAddFirstArrayToSecondArrayPfS_ --------------------------
	.section	.nv.constant0._Z30cudaAddFirstArrayToSecondArrayPfS_,"a",@progbits
	.sectionflags	@""
	.align	4
.nv.constant0._Z30cudaAddFirstArrayToSecondArrayPfS_:
	.zero		912


//--------------------- SYMBOLS --------------------------

	.type		.nv.reservedSmem.offset0,@object
	.size		.nv.reservedSmem.offset0,0x4
